//
// Generated by NVIDIA NVVM Compiler
//
// Compiler Build ID: CL-36424714
// Cuda compilation tools, release 13.0, V13.0.88
// Based on NVVM 20.0.0
//

.version 9.0
.target sm_100
.address_size 64

	// .globl	_Z17mergeSmallBatch_kPPKiS1_PPiPKmS5_

.visible .entry _Z17mergeSmallBatch_kPPKiS1_PPiPKmS5_(
	.param .u64 .ptr .align 1 _Z17mergeSmallBatch_kPPKiS1_PPiPKmS5__param_0,
	.param .u64 .ptr .align 1 _Z17mergeSmallBatch_kPPKiS1_PPiPKmS5__param_1,
	.param .u64 .ptr .align 1 _Z17mergeSmallBatch_kPPKiS1_PPiPKmS5__param_2,
	.param .u64 .ptr .align 1 _Z17mergeSmallBatch_kPPKiS1_PPiPKmS5__param_3,
	.param .u64 .ptr .align 1 _Z17mergeSmallBatch_kPPKiS1_PPiPKmS5__param_4
)
{
	.reg .pred 	%p<16>;
	.reg .b32 	%r<40>;
	.reg .b64 	%rd<65>;

	ld.param.u64 	%rd11, [_Z17mergeSmallBatch_kPPKiS1_PPiPKmS5__param_0];
	ld.param.u64 	%rd12, [_Z17mergeSmallBatch_kPPKiS1_PPiPKmS5__param_1];
	ld.param.u64 	%rd15, [_Z17mergeSmallBatch_kPPKiS1_PPiPKmS5__param_2];
	ld.param.u64 	%rd13, [_Z17mergeSmallBatch_kPPKiS1_PPiPKmS5__param_3];
	ld.param.u64 	%rd14, [_Z17mergeSmallBatch_kPPKiS1_PPiPKmS5__param_4];
	cvta.to.global.u64 	%rd1, %rd15;
	mov.u32 	%r1, %tid.x;
	shr.u32 	%r19, %r1, 3;
	mov.u32 	%r20, %ctaid.x;
	mov.u32 	%r21, %ntid.x;
	shr.u32 	%r22, %r21, 3;
	mad.lo.s32 	%r2, %r22, %r20, %r19;
	setp.gt.s32 	%p1, %r2, 1023;
	@%p1 bra 	$L__BB0_11;
	and.b32  	%r23, %r1, 7;
	cvta.to.global.u64 	%rd16, %rd14;
	cvta.to.global.u64 	%rd17, %rd11;
	cvta.to.global.u64 	%rd18, %rd12;
	cvta.to.global.u64 	%rd19, %rd13;
	cvt.u64.u32 	%rd2, %r23;
	mul.wide.s32 	%rd20, %r2, 8;
	add.s64 	%rd21, %rd19, %rd20;
	ld.global.u64 	%rd3, [%rd21];
	setp.lt.u64 	%p2, %rd3, %rd2;
	cvt.u32.u64 	%r24, %rd3;
	sub.s32 	%r25, %r23, %r24;
	selp.b32 	%r35, %r25, 0, %p2;
	min.u64 	%rd22, %rd3, %rd2;
	cvt.u32.u64 	%r37, %rd22;
	add.s64 	%rd4, %rd17, %rd20;
	add.s64 	%rd5, %rd16, %rd20;
	add.s64 	%rd6, %rd18, %rd20;
	mov.u32 	%r36, %r35;
$L__BB0_2:
	sub.s32 	%r26, %r37, %r35;
	shr.u32 	%r27, %r26, 31;
	add.s32 	%r28, %r26, %r27;
	shr.s32 	%r29, %r28, 1;
	abs.s32 	%r30, %r29;
	add.s32 	%r8, %r30, %r36;
	sub.s32 	%r9, %r37, %r30;
	setp.lt.s32 	%p3, %r9, 0;
	@%p3 bra 	$L__BB0_17;
	cvt.s64.s32 	%rd7, %r8;
	ld.global.u64 	%rd8, [%rd5];
	setp.lt.u64 	%p4, %rd8, %rd7;
	@%p4 bra 	$L__BB0_17;
	cvt.u64.u32 	%rd9, %r9;
	setp.eq.s64 	%p5, %rd3, %rd9;
	setp.eq.s32 	%p6, %r8, 0;
	or.pred  	%p7, %p5, %p6;
	@%p7 bra 	$L__BB0_6;
	ld.global.u64 	%rd23, [%rd4];
	cvta.to.global.u64 	%rd24, %rd23;
	shl.b64 	%rd25, %rd9, 2;
	add.s64 	%rd26, %rd24, %rd25;
	ld.global.u32 	%r31, [%rd26];
	ld.global.u64 	%rd27, [%rd6];
	cvta.to.global.u64 	%rd28, %rd27;
	shl.b64 	%rd29, %rd7, 2;
	add.s64 	%rd30, %rd28, %rd29;
	ld.global.u32 	%r32, [%rd30+-4];
	setp.le.s32 	%p8, %r31, %r32;
	@%p8 bra 	$L__BB0_17;
$L__BB0_6:
	setp.eq.s64 	%p9, %rd8, %rd7;
	setp.eq.s32 	%p10, %r9, 0;
	or.pred  	%p11, %p10, %p9;
	@%p11 bra 	$L__BB0_8;
	ld.global.u64 	%rd31, [%rd4];
	cvta.to.global.u64 	%rd32, %rd31;
	add.s32 	%r37, %r9, -1;
	mul.wide.u32 	%rd33, %r37, 4;
	add.s64 	%rd34, %rd32, %rd33;
	ld.global.u32 	%r33, [%rd34];
	ld.global.u64 	%rd35, [%rd6];
	cvta.to.global.u64 	%rd36, %rd35;
	shl.b64 	%rd37, %rd7, 2;
	add.s64 	%rd38, %rd36, %rd37;
	ld.global.u32 	%r34, [%rd38];
	setp.gt.s32 	%p12, %r33, %r34;
	@%p12 bra 	$L__BB0_16;
$L__BB0_8:
	setp.gt.u64 	%p13, %rd3, %rd9;
	@%p13 bra 	$L__BB0_12;
	ld.global.u64 	%rd39, [%rd6];
	cvta.to.global.u64 	%rd40, %rd39;
	shl.b64 	%rd41, %rd7, 2;
	add.s64 	%rd42, %rd40, %rd41;
	ld.global.u32 	%r39, [%rd42];
$L__BB0_10:
	mul.wide.s32 	%rd50, %r2, 8;
	add.s64 	%rd51, %rd1, %rd50;
	ld.global.u64 	%rd52, [%rd51];
	cvta.to.global.u64 	%rd53, %rd52;
	shl.b64 	%rd54, %rd2, 2;
	add.s64 	%rd55, %rd53, %rd54;
	st.global.u32 	[%rd55], %r39;
$L__BB0_11:
	ret;
$L__BB0_12:
	setp.ne.s64 	%p14, %rd8, %rd7;
	ld.global.u64 	%rd10, [%rd4];
	@%p14 bra 	$L__BB0_14;
	cvta.to.global.u64 	%rd56, %rd10;
	shl.b64 	%rd57, %rd9, 2;
	add.s64 	%rd58, %rd56, %rd57;
	ld.global.u32 	%r38, [%rd58];
	bra.uni 	$L__BB0_15;
$L__BB0_14:
	cvta.to.global.u64 	%rd43, %rd10;
	shl.b64 	%rd44, %rd9, 2;
	add.s64 	%rd45, %rd43, %rd44;
	ld.global.u32 	%r38, [%rd45];
	ld.global.u64 	%rd46, [%rd6];
	cvta.to.global.u64 	%rd47, %rd46;
	shl.b64 	%rd48, %rd7, 2;
	add.s64 	%rd49, %rd47, %rd48;
	ld.global.u32 	%r39, [%rd49];
	setp.gt.s32 	%p15, %r38, %r39;
	@%p15 bra 	$L__BB0_10;
$L__BB0_15:
	mul.wide.s32 	%rd59, %r2, 8;
	add.s64 	%rd60, %rd1, %rd59;
	ld.global.u64 	%rd61, [%rd60];
	cvta.to.global.u64 	%rd62, %rd61;
	shl.b64 	%rd63, %rd2, 2;
	add.s64 	%rd64, %rd62, %rd63;
	st.global.u32 	[%rd64], %r38;
	bra.uni 	$L__BB0_11;
$L__BB0_16:
	add.s32 	%r36, %r8, 1;
	bra.uni 	$L__BB0_2;
$L__BB0_17:
	add.s32 	%r35, %r9, 1;
	bra.uni 	$L__BB0_2;

}


// ===== COMPILED SASS (sm_100) =====

	.target	sm_100

	.elftype	@"ET_EXEC"


//--------------------- .note.nv.tkinfo           --------------------------
	.section	.note.nv.tkinfo,"",@"SHT_NOTE"
	.sectionflags	@"SHF_NOTE_NV_TKINFO"
	.tkinfo
        /*0018*/ 	.word	0x00000002
        /*0030*/ 	.string	""
        /*0030*/ 	.string	"ptxas"
        /*0030*/ 	.string	"Cuda compilation tools, release 13.0, V13.0.88"
        /*0030*/ 	.string	"Build cuda_13.0.r13.0/compiler.36424714_0"
        /*0030*/ 	.string	"-arch sm_100 -m 64 "



//--------------------- .note.nv.cuinfo           --------------------------
	.section	.note.nv.cuinfo,"",@"SHT_NOTE"
	.sectionflags	@"SHF_NOTE_NV_CUINFO"
        /*0018*/ 	.short	0x0002
        /*001a*/ 	.short	0x0064
        /*001c*/ 	.short	0x0082
	.zero		2


//--------------------- .nv.info                  --------------------------
	.section	.nv.info,"",@"SHT_CUDA_INFO"
	.align	4


	//----- nvinfo : EIATTR_REGCOUNT
	.align		4
        /*0000*/ 	.byte	0x04, 0x2f
        /*0002*/ 	.short	(.L_1 - .L_0)
	.align		4
.L_0:
        /*0004*/ 	.word	index@(_Z17mergeSmallBatch_kPPKiS1_PPiPKmS5_)
        /*0008*/ 	.word	0x0000001a


	//----- nvinfo : EIATTR_FRAME_SIZE
	.align		4
.L_1:
        /*000c*/ 	.byte	0x04, 0x11
        /*000e*/ 	.short	(.L_3 - .L_2)
	.align		4
.L_2:
        /*0010*/ 	.word	index@(_Z17mergeSmallBatch_kPPKiS1_PPiPKmS5_)
        /*0014*/ 	.word	0x00000000


	//----- nvinfo : EIATTR_MIN_STACK_SIZE
	.align		4
.L_3:
        /*0018*/ 	.byte	0x04, 0x12
        /*001a*/ 	.short	(.L_5 - .L_4)
	.align		4
.L_4:
        /*001c*/ 	.word	index@(_Z17mergeSmallBatch_kPPKiS1_PPiPKmS5_)
        /*0020*/ 	.word	0x00000000
.L_5:


//--------------------- .nv.compat                --------------------------
	.section	.nv.compat,"",@"SHT_CUDA_COMPAT_INFO"
	.align	4
        /*0000*/ 	.byte	0x02, 0x09, 0x00, 0x00, 0x02, 0x02, 0x01, 0x00, 0x02, 0x05, 0x05, 0x00, 0x03, 0x07, 0x01, 0x01
        /*0010*/ 	.byte	0x02, 0x03, 0x00, 0x00, 0x02, 0x06, 0x01, 0x00, 0x04, 0x0b, 0x08, 0x00, 0x09, 0x00, 0x00, 0x00
        /*0020*/ 	.byte	0x00, 0x00, 0x00, 0x00


//--------------------- .nv.info._Z17mergeSmallBatch_kPPKiS1_PPiPKmS5_ --------------------------
	.section	.nv.info._Z17mergeSmallBatch_kPPKiS1_PPiPKmS5_,"",@"SHT_CUDA_INFO"
	.sectionflags	@""
	.align	4


	//----- nvinfo : EIATTR_CUDA_API_VERSION
	.align		4
        /*0000*/ 	.byte	0x04, 0x37
        /*0002*/ 	.short	(.L_7 - .L_6)
.L_6:
        /*0004*/ 	.word	0x00000082


	//----- nvinfo : EIATTR_KPARAM_INFO
	.align		4
.L_7:
        /*0008*/ 	.byte	0x04, 0x17
        /*000a*/ 	.short	(.L_9 - .L_8)
.L_8:
        /*000c*/ 	.word	0x00000000
        /*0010*/ 	.short	0x0004
        /*0012*/ 	.short	0x0020
        /*0014*/ 	.byte	0x00, 0xf5, 0x21, 0x00


	//----- nvinfo : EIATTR_KPARAM_INFO
	.align		4
.L_9:
        /*0018*/ 	.byte	0x04, 0x17
        /*001a*/ 	.short	(.L_11 - .L_10)
.L_10:
        /*001c*/ 	.word	0x00000000
        /*0020*/ 	.short	0x0003
        /*0022*/ 	.short	0x0018
        /*0024*/ 	.byte	0x00, 0xf5, 0x21, 0x00


	//----- nvinfo : EIATTR_KPARAM_INFO
	.align		4
.L_11:
        /*0028*/ 	.byte	0x04, 0x17
        /*002a*/ 	.short	(.L_13 - .L_12)
.L_12:
        /*002c*/ 	.word	0x00000000
        /*0030*/ 	.short	0x0002
        /*0032*/ 	.short	0x0010
        /*0034*/ 	.byte	0x00, 0xf5, 0x21, 0x00


	//----- nvinfo : EIATTR_KPARAM_INFO
	.align		4
.L_13:
        /*0038*/ 	.byte	0x04, 0x17
        /*003a*/ 	.short	(.L_15 - .L_14)
.L_14:
        /*003c*/ 	.word	0x00000000
        /*0040*/ 	.short	0x0001
        /*0042*/ 	.short	0x0008
        /*0044*/ 	.byte	0x00, 0xf5, 0x21, 0x00


	//----- nvinfo : EIATTR_KPARAM_INFO
	.align		4
.L_15:
        /*0048*/ 	.byte	0x04, 0x17
        /*004a*/ 	.short	(.L_17 - .L_16)
.L_16:
        /*004c*/ 	.word	0x00000000
        /*0050*/ 	.short	0x0000
        /*0052*/ 	.short	0x0000
        /*0054*/ 	.byte	0x00, 0xf5, 0x21, 0x00


	//----- nvinfo : EIATTR_SPARSE_MMA_MASK
	.align		4
.L_17:
        /*0058*/ 	.byte	0x03, 0x50
        /*005a*/ 	.short	0x0000


	//----- nvinfo : EIATTR_MAXREG_COUNT
	.align		4
        /*005c*/ 	.byte	0x03, 0x1b
        /*005e*/ 	.short	0x00ff


	//----- nvinfo : EIATTR_MERCURY_ISA_VERSION
	.align		4
        /*0060*/ 	.byte	0x03, 0x5f
        /*0062*/ 	.short	0x0101


	//----- nvinfo : EIATTR_VRC_CTA_INIT_COUNT
	.align		4
        /*0064*/ 	.byte	0x02, 0x4a
	.zero		1
	.zero		1


	//----- nvinfo : EIATTR_EXIT_INSTR_OFFSETS
	.align		4
        /*0068*/ 	.byte	0x04, 0x1c
        /*006a*/ 	.short	(.L_19 - .L_18)


	//   ....[0]....
.L_18:
        /*006c*/ 	.word	0x00000080


	//   ....[1]....
        /*0070*/ 	.word	0x00000720


	//   ....[2]....
        /*0074*/ 	.word	0x000007a0


	//----- nvinfo : EIATTR_CRS_STACK_SIZE
	.align		4
.L_19:
        /*0078*/ 	.byte	0x04, 0x1e
        /*007a*/ 	.short	(.L_21 - .L_20)
.L_20:
        /*007c*/ 	.word	0x00000000


	//----- nvinfo : EIATTR_CBANK_PARAM_SIZE
	.align		4
.L_21:
        /*0080*/ 	.byte	0x03, 0x19
        /*0082*/ 	.short	0x0028


	//----- nvinfo : EIATTR_PARAM_CBANK
	.align		4
        /*0084*/ 	.byte	0x04, 0x0a
        /*0086*/ 	.short	(.L_23 - .L_22)
	.align		4
.L_22:
        /*0088*/ 	.word	index@(.nv.constant0._Z17mergeSmallBatch_kPPKiS1_PPiPKmS5_)
        /*008c*/ 	.short	0x0380
        /*008e*/ 	.short	0x0028


	//----- nvinfo : EIATTR_SW_WAR
	.align		4
.L_23:
        /*0090*/ 	.byte	0x04, 0x36
        /*0092*/ 	.short	(.L_25 - .L_24)
.L_24:
        /*0094*/ 	.word	0x00000008
.L_25:


//--------------------- .nv.callgraph             --------------------------
	.section	.nv.callgraph,"",@"SHT_CUDA_CALLGRAPH"
	.align	4
	.sectionentsize	8
	.align		4
        /*0000*/ 	.word	0x00000000
	.align		4
        /*0004*/ 	.word	0xffffffff
	.align		4
        /*0008*/ 	.word	0x00000000
	.align		4
        /*000c*/ 	.word	0xfffffffe
	.align		4
        /*0010*/ 	.word	0x00000000
	.align		4
        /*0014*/ 	.word	0xfffffffd
	.align		4
        /*0018*/ 	.word	0x00000000
	.align		4
        /*001c*/ 	.word	0xfffffffc


//--------------------- .text._Z17mergeSmallBatch_kPPKiS1_PPiPKmS5_ --------------------------
	.section	.text._Z17mergeSmallBatch_kPPKiS1_PPiPKmS5_,"ax",@progbits
	.align	128
        .global         _Z17mergeSmallBatch_kPPKiS1_PPiPKmS5_
        .type           _Z17mergeSmallBatch_kPPKiS1_PPiPKmS5_,@function
        .size           _Z17mergeSmallBatch_kPPKiS1_PPiPKmS5_,(.L_x_14 - _Z17mergeSmallBatch_kPPKiS1_PPiPKmS5_)
        .other          _Z17mergeSmallBatch_kPPKiS1_PPiPKmS5_,@"STO_CUDA_ENTRY STV_DEFAULT"
_Z17mergeSmallBatch_kPPKiS1_PPiPKmS5_:
.text._Z17mergeSmallBatch_kPPKiS1_PPiPKmS5_:
[----:B------:R-:W-:Y:S01]  /*0000*/  LDC R1, c[0x0][0x37c] ;  /* 0x0000df00ff017b82 */ /* 0x000fe20000000800 */
[----:B------:R-:W0:Y:S07]  /*0010*/  S2R R17, SR_TID.X ;  /* 0x0000000000117919 */ /* 0x000e2e0000002100 */
[----:B------:R-:W1:Y:S08]  /*0020*/  LDC R3, c[0x0][0x360] ;  /* 0x0000d800ff037b82 */ /* 0x000e700000000800 */
[----:B------:R-:W2:Y:S01]  /*0030*/  S2UR UR4, SR_CTAID.X ;  /* 0x00000000000479c3 */ /* 0x000ea20000002500 */
[----:B-1----:R-:W-:-:S02]  /*0040*/  SHF.R.U32.HI R3, RZ, 0x3, R3 ;  /* 0x00000003ff037819 */ /* 0x002fc40000011603 */
[----:B0-----:R-:W-:-:S05]  /*0050*/  SHF.R.U32.HI R0, RZ, 0x3, R17 ;  /* 0x00000003ff007819 */ /* 0x001fca0000011611 */
[----:B--2---:R-:W-:-:S05]  /*0060*/  IMAD R0, R3, UR4, R0 ;  /* 0x0000000403007c24 */ /* 0x004fca000f8e0200 */
[----:B------:R-:W-:-:S13]  /*0070*/  ISETP.GT.AND P0, PT, R0, 0x3ff, PT ;  /* 0x000003ff0000780c */ /* 0x000fda0003f04270 */
[----:B------:R-:W-:Y:S05]  /*0080*/  @P0 EXIT ;  /* 0x000000000000094d */ /* 0x000fea0003800000 */
[----:B------:R-:W0:Y:S01]  /*0090*/  LDC.64 R10, c[0x0][0x398] ;  /* 0x0000e600ff0a7b82 */ /* 0x000e220000000a00 */
[----:B------:R-:W1:Y:S07]  /*00a0*/  LDCU.64 UR4, c[0x0][0x358] ;  /* 0x00006b00ff0477ac */ /* 0x000e6e0008000a00 */
[----:B------:R-:W2:Y:S08]  /*00b0*/  LDC.64 R8, c[0x0][0x380] ;  /* 0x0000e000ff087b82 */ /* 0x000eb00000000a00 */
[----:B------:R-:W3:Y:S01]  /*00c0*/  LDC.64 R6, c[0x0][0x3a0] ;  /* 0x0000e800ff067b82 */ /* 0x000ee20000000a00 */
[----:B0-----:R-:W-:-:S07]  /*00d0*/  IMAD.WIDE R10, R0, 0x8, R10 ;  /* 0x00000008000a7825 */ /* 0x001fce00078e020a */
[----:B------:R-:W0:Y:S01]  /*00e0*/  LDC.64 R4, c[0x0][0x388] ;  /* 0x0000e200ff047b82 */ /* 0x000e220000000a00 */
[----:B-1----:R-:W4:Y:S01]  /*00f0*/  LDG.E.64 R10, desc[UR4][R10.64] ;  /* 0x000000040a0a7981 */ /* 0x002f22000c1e1b00 */
[----:B------:R-:W-:Y:S01]  /*0100*/  LOP3.LUT R17, R17, 0x7, RZ, 0xc0, !PT ;  /* 0x0000000711117812 */ /* 0x000fe200078ec0ff */
[----:B------:R-:W-:Y:S01]  /*0110*/  BSSY.RECONVERGENT B1, `(.L_x_0) ;  /* 0x000003e000017945 */ /* 0x000fe20003800200 */
[----:B--2---:R-:W-:-:S04]  /*0120*/  IMAD.WIDE R8, R0, 0x8, R8 ;  /* 0x0000000800087825 */ /* 0x004fc800078e0208 */
[----:B---3--:R-:W-:-:S04]  /*0130*/  IMAD.WIDE R6, R0, 0x8, R6 ;  /* 0x0000000800067825 */ /* 0x008fc800078e0206 */
[----:B0-----:R-:W-:Y:S01]  /*0140*/  IMAD.WIDE R4, R0, 0x8, R4 ;  /* 0x0000000800047825 */ /* 0x001fe200078e0204 */
[----:B----4-:R-:W-:-:S03]  /*0150*/  ISETP.GE.U32.AND P1, PT, R10, R17, PT ;  /* 0x000000110a00720c */ /* 0x010fc60003f26070 */
[----:B------:R-:W-:Y:S01]  /*0160*/  IMAD.IADD R16, R17, 0x1, -R10 ;  /* 0x0000000111107824 */ /* 0x000fe200078e0a0a */
[-C--:B------:R-:W-:Y:S02]  /*0170*/  ISETP.LT.U32.AND P0, PT, R10, R17.reuse, PT ;  /* 0x000000110a00720c */ /* 0x080fe40003f01070 */
[C---:B------:R-:W-:Y:S02]  /*0180*/  ISETP.GE.U32.AND.EX P1, PT, R11.reuse, RZ, PT, P1 ;  /* 0x000000ff0b00720c */ /* 0x040fe40003f26110 */
[----:B------:R-:W-:Y:S02]  /*0190*/  ISETP.LT.U32.AND.EX P0, PT, R11, RZ, PT, P0 ;  /* 0x000000ff0b00720c */ /* 0x000fe40003f01100 */
[----:B------:R-:W-:Y:S02]  /*01a0*/  SEL R16, R16, RZ, !P1 ;  /* 0x000000ff10107207 */ /* 0x000fe40004800000 */
[----:B------:R-:W-:-:S03]  /*01b0*/  SEL R19, R10, R17, P0 ;  /* 0x000000110a137207 */ /* 0x000fc60000000000 */
[----:B------:R-:W-:-:S07]  /*01c0*/  IMAD.MOV.U32 R20, RZ, RZ, R16 ;  /* 0x000000ffff147224 */ /* 0x000fce00078e0010 */
.L_x_7:
[----:B------:R-:W-:Y:S01]  /*01d0*/  BSSY.RECONVERGENT B2, `(.L_x_1) ;  /* 0x0000022000027945 */ /* 0x000fe20003800200 */
.L_x_5:
[----:B------:R-:W-:Y:S01]  /*01e0*/  IMAD.IADD R2, R19, 0x1, -R16 ;  /* 0x0000000113027824 */ /* 0x000fe200078e0a10 */
[----:B------:R-:W-:Y:S04]  /*01f0*/  BSSY.RELIABLE B0, `(.L_x_2) ;  /* 0x000001d000007945 */ /* 0x000fe80003800100 */
[----:B------:R-:W-:-:S04]  /*0200*/  LEA.HI R2, R2, R2, RZ, 0x1 ;  /* 0x0000000202027211 */ /* 0x000fc800078f08ff */
[----:B------:R-:W-:-:S04]  /*0210*/  SHF.R.S32.HI R2, RZ, 0x1, R2 ;  /* 0x00000001ff027819 */ /* 0x000fc80000011402 */
[----:B------:R-:W-:-:S05]  /*0220*/  IABS R23, R2 ;  /* 0x0000000200177213 */ /* 0x000fca0000000000 */
[----:B------:R-:W-:-:S05]  /*0230*/  IMAD.IADD R21, R19, 0x1, -R23 ;  /* 0x0000000113157824 */ /* 0x000fca00078e0a17 */
[----:B------:R-:W-:-:S13]  /*0240*/  ISETP.GE.AND P0, PT, R21, RZ, PT ;  /* 0x000000ff1500720c */ /* 0x000fda0003f06270 */
[----:B------:R-:W-:Y:S05]  /*0250*/  @!P0 BRA `(.L_x_3) ;  /* 0x0000000000588947 */ /* 0x000fea0003800000 */
[----:B------:R-:W2:Y:S01]  /*0260*/  LDG.E.64 R2, desc[UR4][R6.64] ;  /* 0x0000000406027981 */ /* 0x000ea2000c1e1b00 */
[----:B------:R-:W-:-:S05]  /*0270*/  IMAD.IADD R23, R20, 0x1, R23 ;  /* 0x0000000114177824 */ /* 0x000fca00078e0217 */
[----:B------:R-:W-:Y:S02]  /*0280*/  SHF.R.S32.HI R18, RZ, 0x1f, R23 ;  /* 0x0000001fff127819 */ /* 0x000fe40000011417 */
[----:B--2---:R-:W-:-:S04]  /*0290*/  ISETP.GE.U32.AND P0, PT, R2, R23, PT ;  /* 0x000000170200720c */ /* 0x004fc80003f06070 */
[----:B------:R-:W-:-:S13]  /*02a0*/  ISETP.GE.U32.AND.EX P0, PT, R3, R18, PT, P0 ;  /* 0x000000120300720c */ /* 0x000fda0003f06100 */
[----:B------:R-:W-:Y:S05]  /*02b0*/  @!P0 BRA `(.L_x_3) ;  /* 0x0000000000408947 */ /* 0x000fea0003800000 */
[----:B------:R-:W-:Y:S02]  /*02c0*/  ISETP.NE.AND P0, PT, R23, RZ, PT ;  /* 0x000000ff1700720c */ /* 0x000fe40003f05270 */
[----:B------:R-:W-:-:S04]  /*02d0*/  ISETP.EQ.U32.AND P1, PT, R10, R21, PT ;  /* 0x000000150a00720c */ /* 0x000fc80003f22070 */
[----:B------:R-:W-:-:S13]  /*02e0*/  ISETP.EQ.OR.EX P0, PT, R11, RZ, !P0, P1 ;  /* 0x000000ff0b00720c */ /* 0x000fda0004702710 */
[----:B------:R-:W-:Y:S05]  /*02f0*/  @P0 BREAK.RELIABLE B0 ;  /* 0x0000000000000942 */ /* 0x000fea0003800100 */
[----:B------:R-:W-:Y:S05]  /*0300*/  @P0 BRA `(.L_x_4) ;  /* 0x0000000000380947 */ /* 0x000fea0003800000 */
[----:B------:R-:W2:Y:S04]  /*0310*/  LDG.E.64 R12, desc[UR4][R4.64] ;  /* 0x00000004040c7981 */ /* 0x000ea8000c1e1b00 */
[----:B------:R-:W3:Y:S01]  /*0320*/  LDG.E.64 R14, desc[UR4][R8.64] ;  /* 0x00000004080e7981 */ /* 0x000ee2000c1e1b00 */
[----:B--2---:R-:W-:Y:S02]  /*0330*/  LEA R12, P1, R23, R12, 0x2 ;  /* 0x0000000c170c7211 */ /* 0x004fe400078210ff */
[----:B---3--:R-:W-:Y:S02]  /*0340*/  LEA R14, P0, R21, R14, 0x2 ;  /* 0x0000000e150e7211 */ /* 0x008fe400078010ff */
[----:B------:R-:W-:Y:S02]  /*0350*/  LEA.HI.X R13, R23, R13, R18, 0x2, P1 ;  /* 0x0000000d170d7211 */ /* 0x000fe400008f1412 */
[----:B------:R-:W-:-:S04]  /*0360*/  LEA.HI.X R15, R21, R15, RZ, 0x2, P0 ;  /* 0x0000000f150f7211 */ /* 0x000fc800000f14ff */
[----:B------:R-:W2:Y:S04]  /*0370*/  LDG.E R13, desc[UR4][R12.64+-0x4] ;  /* 0xfffffc040c0d7981 */ /* 0x000ea8000c1e1900 */
[----:B------:R-:W2:Y:S02]  /*0380*/  LDG.E R14, desc[UR4][R14.64] ;  /* 0x000000040e0e7981 */ /* 0x000ea4000c1e1900 */
[----:B--2---:R-:W-:-:S13]  /*0390*/  ISETP.GT.AND P0, PT, R14, R13, PT ;  /* 0x0000000d0e00720c */ /* 0x004fda0003f04270 */
[----:B------:R-:W-:Y:S05]  /*03a0*/  @P0 BREAK.RELIABLE B0 ;  /* 0x0000000000000942 */ /* 0x000fea0003800100 */
[----:B------:R-:W-:Y:S05]  /*03b0*/  @P0 BRA `(.L_x_4) ;  /* 0x00000000000c0947 */ /* 0x000fea0003800000 */
.L_x_3:
[----:B------:R-:W-:Y:S05]  /*03c0*/  BSYNC.RELIABLE B0 ;  /* 0x0000000000007941 */ /* 0x000fea0003800100 */
.L_x_2:
[----:B------:R-:W-:Y:S01]  /*03d0*/  VIADD R16, R21, 0x1 ;  /* 0x0000000115107836 */ /* 0x000fe20000000000 */
[----:B------:R-:W-:Y:S06]  /*03e0*/  BRA `(.L_x_5) ;  /* 0xfffffffc007c7947 */ /* 0x000fec000383ffff */
.L_x_4:
[----:B------:R-:W-:Y:S05]  /*03f0*/  BSYNC.RECONVERGENT B2 ;  /* 0x0000000000027941 */ /* 0x000fea0003800200 */
.L_x_1:
[----:B------:R-:W-:-:S04]  /*0400*/  ISETP.NE.U32.AND P0, PT, R2, R23, PT ;  /* 0x000000170200720c */ /* 0x000fc80003f05070 */
[----:B------:R-:W-:-:S04]  /*0410*/  ISETP.NE.AND.EX P0, PT, R3, R18, PT, P0 ;  /* 0x000000120300720c */ /* 0x000fc80003f05300 */
[----:B------:R-:W-:-:S13]  /*0420*/  ISETP.EQ.OR P0, PT, R21, RZ, !P0 ;  /* 0x000000ff1500720c */ /* 0x000fda0004702670 */
[----:B------:R-:W-:Y:S05]  /*0430*/  @P0 BRA `(.L_x_6) ;  /* 0x00000000002c0947 */ /* 0x000fea0003800000 */
[----:B------:R-:W2:Y:S04]  /*0440*/  LDG.E.64 R12, desc[UR4][R4.64] ;  /* 0x00000004040c7981 */ /* 0x000ea8000c1e1b00 */
[----:B------:R-:W3:Y:S01]  /*0450*/  LDG.E.64 R14, desc[UR4][R8.64] ;  /* 0x00000004080e7981 */ /* 0x000ee2000c1e1b00 */
[----:B------:R-:W-:Y:S01]  /*0460*/  VIADD R19, R21, 0xffffffff ;  /* 0xffffffff15137836 */ /* 0x000fe20000000000 */
[----:B--2---:R-:W-:-:S03]  /*0470*/  LEA R12, P0, R23, R12, 0x2 ;  /* 0x0000000c170c7211 */ /* 0x004fc600078010ff */
[----:B---3--:R-:W-:Y:S01]  /*0480*/  IMAD.WIDE.U32 R14, R19, 0x4, R14 ;  /* 0x00000004130e7825 */ /* 0x008fe200078e000e */
[----:B------:R-:W-:-:S05]  /*0490*/  LEA.HI.X R13, R23, R13, R18, 0x2, P0 ;  /* 0x0000000d170d7211 */ /* 0x000fca00000f1412 */
[----:B------:R-:W2:Y:S04]  /*04a0*/  LDG.E R14, desc[UR4][R14.64] ;  /* 0x000000040e0e7981 */ /* 0x000ea8000c1e1900 */
[----:B------:R-:W2:Y:S02]  /*04b0*/  LDG.E R13, desc[UR4][R12.64] ;  /* 0x000000040c0d7981 */ /* 0x000ea4000c1e1900 */
[----:B--2---:R-:W-:-:S13]  /*04c0*/  ISETP.GT.AND P0, PT, R14, R13, PT ;  /* 0x0000000d0e00720c */ /* 0x004fda0003f04270 */
[----:B------:R-:W-:Y:S01]  /*04d0*/  @P0 VIADD R20, R23, 0x1 ;  /* 0x0000000117140836 */ /* 0x000fe20000000000 */
[----:B------:R-:W-:Y:S06]  /*04e0*/  @P0 BRA `(.L_x_7) ;  /* 0xfffffffc00380947 */ /* 0x000fec000383ffff */
.L_x_6:
[----:B------:R-:W-:Y:S05]  /*04f0*/  BSYNC.RECONVERGENT B1 ;  /* 0x0000000000017941 */ /* 0x000fea0003800200 */
.L_x_0:
[----:B------:R-:W-:Y:S05]  /*0500*/  WARPSYNC.ALL ;  /* 0x0000000000007948 */ /* 0x000fea0003800000 */
[----:B------:R-:W-:Y:S01]  /*0510*/  ISETP.GT.U32.AND P0, PT, R10, R21, PT ;  /* 0x000000150a00720c */ /* 0x000fe20003f04070 */
[----:B------:R-:W-:Y:S03]  /*0520*/  BSSY.RECONVERGENT B1, `(.L_x_8) ;  /* 0x0000021000017945 */ /* 0x000fe60003800200 */
[----:B------:R-:W-:-:S13]  /*0530*/  ISETP.GT.U32.AND.EX P0, PT, R11, RZ, PT, P0 ;  /* 0x000000ff0b00720c */ /* 0x000fda0003f04100 */
[----:B------:R-:W-:Y:S05]  /*0540*/  @P0 BRA `(.L_x_9) ;  /* 0x0000000000140947 */ /* 0x000fea0003800000 */
[----:B------:R-:W2:Y:S02]  /*0550*/  LDG.E.64 R4, desc[UR4][R4.64] ;  /* 0x0000000404047981 */ /* 0x000ea4000c1e1b00 */
[----:B--2---:R-:W-:-:S04]  /*0560*/  LEA R2, P0, R23, R4, 0x2 ;  /* 0x0000000417027211 */ /* 0x004fc800078010ff */
[----:B------:R-:W-:-:S05]  /*0570*/  LEA.HI.X R3, R23, R5, R18, 0x2, P0 ;  /* 0x0000000517037211 */ /* 0x000fca00000f1412 */
[----:B------:R0:W5:Y:S01]  /*0580*/  LDG.E R7, desc[UR4][R2.64] ;  /* 0x0000000402077981 */ /* 0x000162000c1e1900 */
[----:B------:R-:W-:Y:S05]  /*0590*/  BRA `(.L_x_10) ;  /* 0x0000000000647947 */ /* 0x000fea0003800000 */
.L_x_9:
[----:B------:R-:W5:Y:S01]  /*05a0*/  LDG.E.64 R8, desc[UR4][R8.64] ;  /* 0x0000000408087981 */ /* 0x000f62000c1e1b00 */
[----:B------:R-:W-:-:S04]  /*05b0*/  ISETP.NE.U32.AND P0, PT, R2, R23, PT ;  /* 0x000000170200720c */ /* 0x000fc80003f05070 */
[----:B------:R-:W-:-:S13]  /*05c0*/  ISETP.NE.AND.EX P0, PT, R3, R18, PT, P0 ;  /* 0x000000120300720c */ /* 0x000fda0003f05300 */
[----:B------:R-:W-:Y:S05]  /*05d0*/  @P0 BRA `(.L_x_11) ;  /* 0x0000000000100947 */ /* 0x000fea0003800000 */
[----:B-----5:R-:W-:-:S04]  /*05e0*/  LEA R2, P0, R21, R8, 0x2 ;  /* 0x0000000815027211 */ /* 0x020fc800078010ff */
[----:B------:R-:W-:-:S05]  /*05f0*/  LEA.HI.X R3, R21, R9, RZ, 0x2, P0 ;  /* 0x0000000915037211 */ /* 0x000fca00000f14ff */
[----:B------:R0:W5:Y:S01]  /*0600*/  LDG.E R7, desc[UR4][R2.64] ;  /* 0x0000000402077981 */ /* 0x000162000c1e1900 */
[----:B------:R-:W-:Y:S05]  /*0610*/  BRA `(.L_x_12) ;  /* 0x0000000000287947 */ /* 0x000fea0003800000 */
.L_x_11:
[----:B------:R-:W2:Y:S01]  /*0620*/  LDG.E.64 R4, desc[UR4][R4.64] ;  /* 0x0000000404047981 */ /* 0x000ea2000c1e1b00 */
[----:B-----5:R-:W-:-:S04]  /*0630*/  LEA R2, P0, R21, R8, 0x2 ;  /* 0x0000000815027211 */ /* 0x020fc800078010ff */
[----:B------:R-:W-:-:S05]  /*0640*/  LEA.HI.X R3, R21, R9, RZ, 0x2, P0 ;  /* 0x0000000915037211 */ /* 0x000fca00000f14ff */
[----:B------:R-:W3:Y:S01]  /*0650*/  LDG.E R2, desc[UR4][R2.64] ;  /* 0x0000000402027981 */ /* 0x000ee2000c1e1900 */
[----:B--2---:R-:W-:-:S04]  /*0660*/  LEA R6, P1, R23, R4, 0x2 ;  /* 0x0000000417067211 */ /* 0x004fc800078210ff */
[----:B------:R-:W-:-:S06]  /*0670*/  LEA.HI.X R7, R23, R5, R18, 0x2, P1 ;  /* 0x0000000517077211 */ /* 0x000fcc00008f1412 */
[----:B------:R-:W3:Y:S02]  /*0680*/  LDG.E R7, desc[UR4][R6.64] ;  /* 0x0000000406077981 */ /* 0x000ee4000c1e1900 */
[----:B---3--:R-:W-:-:S13]  /*0690*/  ISETP.GT.AND P0, PT, R2, R7, PT ;  /* 0x000000070200720c */ /* 0x008fda0003f04270 */
[----:B------:R-:W-:Y:S05]  /*06a0*/  @P0 BRA `(.L_x_10) ;  /* 0x0000000000200947 */ /* 0x000fea0003800000 */
[----:B------:R-:W-:-:S07]  /*06b0*/  IMAD.MOV.U32 R7, RZ, RZ, R2 ;  /* 0x000000ffff077224 */ /* 0x000fce00078e0002 */
.L_x_12:
[----:B0-----:R-:W0:Y:S02]  /*06c0*/  LDC.64 R2, c[0x0][0x390] ;  /* 0x0000e400ff027b82 */ /* 0x001e240000000a00 */
[----:B0-----:R-:W-:-:S06]  /*06d0*/  IMAD.WIDE R2, R0, 0x8, R2 ;  /* 0x0000000800027825 */ /* 0x001fcc00078e0202 */
[----:B------:R-:W2:Y:S02]  /*06e0*/  LDG.E.64 R2, desc[UR4][R2.64] ;  /* 0x0000000402027981 */ /* 0x000ea4000c1e1b00 */
[----:B--2---:R-:W-:-:S05]  /*06f0*/  LEA R4, P0, R17, R2, 0x2 ;  /* 0x0000000211047211 */ /* 0x004fca00078010ff */
[----:B------:R-:W-:-:S05]  /*0700*/  IMAD.X R5, RZ, RZ, R3, P0 ;  /* 0x000000ffff057224 */ /* 0x000fca00000e0603 */
[----:B-----5:R-:W-:Y:S01]  /*0710*/  STG.E desc[UR4][R4.64], R7 ;  /* 0x0000000704007986 */ /* 0x020fe2000c101904 */
[----:B------:R-:W-:Y:S05]  /*0720*/  EXIT ;  /* 0x000000000000794d */ /* 0x000fea0003800000 */
.L_x_10:
[----:B------:R-:W-:Y:S05]  /*0730*/  BSYNC.RECONVERGENT B1 ;  /* 0x0000000000017941 */ /* 0x000fea0003800200 */
.L_x_8:
[----:B0-----:R-:W0:Y:S02]  /*0740*/  LDC.64 R2, c[0x0][0x390] ;  /* 0x0000e400ff027b82 */ /* 0x001e240000000a00 */
[----:B0-----:R-:W-:-:S05]  /*0750*/  IMAD.WIDE R4, R0, 0x8, R2 ;  /* 0x0000000800047825 */ /* 0x001fca00078e0202 */
[----:B------:R-:W2:Y:S02]  /*0760*/  LDG.E.64 R2, desc[UR4][R4.64] ;  /* 0x0000000404027981 */ /* 0x000ea4000c1e1b00 */
[----:B--2---:R-:W-:-:S05]  /*0770*/  LEA R2, P0, R17, R2, 0x2 ;  /* 0x0000000211027211 */ /* 0x004fca00078010ff */
[----:B------:R-:W-:-:S05]  /*0780*/  IMAD.X R3, RZ, RZ, R3, P0 ;  /* 0x000000ffff037224 */ /* 0x000fca00000e0603 */
[----:B-----5:R-:W-:Y:S01]  /*0790*/  STG.E desc[UR4][R2.64], R7 ;  /* 0x0000000702007986 */ /* 0x020fe2000c101904 */
[----:B------:R-:W-:Y:S05]  /*07a0*/  EXIT ;  /* 0x000000000000794d */ /* 0x000fea0003800000 */
.L_x_13:
[----:B------:R-:W-:-:S00]  /*07b0*/  BRA `(.L_x_13) ;  /* 0xfffffffc00fc7947 */ /* 0x000fc0000383ffff */
[----:B------:R-:W-:-:S00]  /*07c0*/  NOP ;  /* 0x0000000000007918 */ /* 0x000fc00000000000 */
        /* <DEDUP_REMOVED lines=11> */
.L_x_14:


//--------------------- .nv.shared.reserved.0     --------------------------
	.section	.nv.shared.reserved.0,"aw",@nobits
	.weak		__nv_reservedSMEM_offset_0_alias
	.size		__nv_reservedSMEM_offset_0_alias, 0, 64
	.other		__nv_reservedSMEM_offset_0_alias,@"STO_CUDA_RESERVED_SHARED STV_DEFAULT"
__nv_reservedSMEM_offset_0_alias:
	.zero		0
	.zero		64


//--------------------- .nv.constant0._Z17mergeSmallBatch_kPPKiS1_PPiPKmS5_ --------------------------
	.section	.nv.constant0._Z17mergeSmallBatch_kPPKiS1_PPiPKmS5_,"a",@progbits
	.sectionflags	@""
	.align	4
.nv.constant0._Z17mergeSmallBatch_kPPKiS1_PPiPKmS5_:
	.zero		936


//--------------------- SYMBOLS --------------------------

	.type		.nv.reservedSmem.offset0,@object
	.size		.nv.reservedSmem.offset0,0x4
